//
// Generated by NVIDIA NVVM Compiler
//
// Compiler Build ID: CL-36424714
// Cuda compilation tools, release 13.0, V13.0.88
// Based on NVVM 20.0.0
//

.version 9.0
.target sm_100
.address_size 64

	// .globl	_Z16BfsTopDownKernelPjS_S_jS_

.visible .entry _Z16BfsTopDownKernelPjS_S_jS_(
	.param .u64 .ptr .align 1 _Z16BfsTopDownKernelPjS_S_jS__param_0,
	.param .u64 .ptr .align 1 _Z16BfsTopDownKernelPjS_S_jS__param_1,
	.param .u64 .ptr .align 1 _Z16BfsTopDownKernelPjS_S_jS__param_2,
	.param .u32 _Z16BfsTopDownKernelPjS_S_jS__param_3,
	.param .u64 .ptr .align 1 _Z16BfsTopDownKernelPjS_S_jS__param_4
)
{
	.reg .pred 	%p<6>;
	.reg .b32 	%r<21>;
	.reg .b64 	%rd<17>;

	ld.param.u64 	%rd6, [_Z16BfsTopDownKernelPjS_S_jS__param_0];
	ld.param.u64 	%rd7, [_Z16BfsTopDownKernelPjS_S_jS__param_1];
	ld.param.u64 	%rd9, [_Z16BfsTopDownKernelPjS_S_jS__param_2];
	ld.param.u32 	%r9, [_Z16BfsTopDownKernelPjS_S_jS__param_3];
	ld.param.u64 	%rd8, [_Z16BfsTopDownKernelPjS_S_jS__param_4];
	cvta.to.global.u64 	%rd1, %rd9;
	mov.u32 	%r10, %ctaid.x;
	mov.u32 	%r11, %ntid.x;
	mov.u32 	%r12, %tid.x;
	mad.lo.s32 	%r1, %r10, %r11, %r12;
	setp.gt.u32 	%p1, %r1, 8;
	@%p1 bra 	$L__BB0_7;
	mul.wide.u32 	%rd10, %r1, 4;
	add.s64 	%rd11, %rd1, %rd10;
	ld.global.u32 	%r13, [%rd11];
	add.s32 	%r14, %r9, -1;
	setp.ne.s32 	%p2, %r13, %r14;
	@%p2 bra 	$L__BB0_7;
	cvta.to.global.u64 	%rd12, %rd6;
	add.s64 	%rd2, %rd12, %rd10;
	ld.global.u32 	%r19, [%rd2];
	ld.global.u32 	%r20, [%rd2+4];
	setp.ge.u32 	%p3, %r19, %r20;
	@%p3 bra 	$L__BB0_7;
	cvta.to.global.u64 	%rd3, %rd7;
	cvta.to.global.u64 	%rd4, %rd8;
$L__BB0_4:
	mul.wide.u32 	%rd14, %r19, 4;
	add.s64 	%rd15, %rd3, %rd14;
	ld.global.u32 	%r15, [%rd15];
	mul.wide.u32 	%rd16, %r15, 4;
	add.s64 	%rd5, %rd1, %rd16;
	ld.global.u32 	%r16, [%rd5];
	setp.ne.s32 	%p4, %r16, -1;
	@%p4 bra 	$L__BB0_6;
	st.global.u32 	[%rd5], %r9;
	mov.b32 	%r17, 1;
	st.global.u32 	[%rd4], %r17;
	ld.global.u32 	%r20, [%rd2+4];
$L__BB0_6:
	add.s32 	%r19, %r19, 1;
	setp.lt.u32 	%p5, %r19, %r20;
	@%p5 bra 	$L__BB0_4;
$L__BB0_7:
	ret;

}
	// .globl	_Z17BfsBottomUpKernelPjS_S_jS_
.visible .entry _Z17BfsBottomUpKernelPjS_S_jS_(
	.param .u64 .ptr .align 1 _Z17BfsBottomUpKernelPjS_S_jS__param_0,
	.param .u64 .ptr .align 1 _Z17BfsBottomUpKernelPjS_S_jS__param_1,
	.param .u64 .ptr .align 1 _Z17BfsBottomUpKernelPjS_S_jS__param_2,
	.param .u32 _Z17BfsBottomUpKernelPjS_S_jS__param_3,
	.param .u64 .ptr .align 1 _Z17BfsBottomUpKernelPjS_S_jS__param_4
)
{
	.reg .pred 	%p<6>;
	.reg .b32 	%r<16>;
	.reg .b64 	%rd<17>;

	ld.param.u64 	%rd4, [_Z17BfsBottomUpKernelPjS_S_jS__param_0];
	ld.param.u64 	%rd5, [_Z17BfsBottomUpKernelPjS_S_jS__param_1];
	ld.param.u64 	%rd7, [_Z17BfsBottomUpKernelPjS_S_jS__param_2];
	ld.param.u32 	%r7, [_Z17BfsBottomUpKernelPjS_S_jS__param_3];
	ld.param.u64 	%rd6, [_Z17BfsBottomUpKernelPjS_S_jS__param_4];
	cvta.to.global.u64 	%rd1, %rd7;
	mov.u32 	%r8, %ctaid.x;
	mov.u32 	%r9, %ntid.x;
	mov.u32 	%r10, %tid.x;
	mad.lo.s32 	%r1, %r8, %r9, %r10;
	setp.gt.u32 	%p1, %r1, 8;
	@%p1 bra 	$L__BB1_7;
	mul.wide.u32 	%rd8, %r1, 4;
	add.s64 	%rd2, %rd1, %rd8;
	ld.global.u32 	%r11, [%rd2];
	setp.ne.s32 	%p2, %r11, -1;
	@%p2 bra 	$L__BB1_7;
	cvta.to.global.u64 	%rd9, %rd4;
	add.s64 	%rd11, %rd9, %rd8;
	ld.global.u32 	%r15, [%rd11];
	ld.global.u32 	%r3, [%rd11+4];
	setp.ge.u32 	%p3, %r15, %r3;
	@%p3 bra 	$L__BB1_7;
	add.s32 	%r4, %r7, -1;
	cvta.to.global.u64 	%rd3, %rd5;
	bra.uni 	$L__BB1_5;
$L__BB1_4:
	add.s32 	%r15, %r15, 1;
	setp.ge.u32 	%p5, %r15, %r3;
	@%p5 bra 	$L__BB1_7;
$L__BB1_5:
	mul.wide.u32 	%rd12, %r15, 4;
	add.s64 	%rd13, %rd3, %rd12;
	ld.global.u32 	%r12, [%rd13];
	mul.wide.u32 	%rd14, %r12, 4;
	add.s64 	%rd15, %rd1, %rd14;
	ld.global.u32 	%r13, [%rd15];
	setp.ne.s32 	%p4, %r13, %r4;
	@%p4 bra 	$L__BB1_4;
	st.global.u32 	[%rd2], %r7;
	cvta.to.global.u64 	%rd16, %rd6;
	mov.b32 	%r14, 1;
	st.global.u32 	[%rd16], %r14;
$L__BB1_7:
	ret;

}


// ===== COMPILED SASS (sm_100) =====

	.target	sm_100

	.elftype	@"ET_EXEC"


//--------------------- .note.nv.tkinfo           --------------------------
	.section	.note.nv.tkinfo,"",@"SHT_NOTE"
	.sectionflags	@"SHF_NOTE_NV_TKINFO"
	.tkinfo
        /*0018*/ 	.word	0x00000002
        /*0030*/ 	.string	""
        /*0030*/ 	.string	"ptxas"
        /*0030*/ 	.string	"Cuda compilation tools, release 13.0, V13.0.88"
        /*0030*/ 	.string	"Build cuda_13.0.r13.0/compiler.36424714_0"
        /*0030*/ 	.string	"-arch sm_100 -m 64 "



//--------------------- .note.nv.cuinfo           --------------------------
	.section	.note.nv.cuinfo,"",@"SHT_NOTE"
	.sectionflags	@"SHF_NOTE_NV_CUINFO"
        /*0018*/ 	.short	0x0002
        /*001a*/ 	.short	0x0064
        /*001c*/ 	.short	0x0082
	.zero		2


//--------------------- .nv.info                  --------------------------
	.section	.nv.info,"",@"SHT_CUDA_INFO"
	.align	4


	//----- nvinfo : EIATTR_REGCOUNT
	.align		4
        /*0000*/ 	.byte	0x04, 0x2f
        /*0002*/ 	.short	(.L_1 - .L_0)
	.align		4
.L_0:
        /*0004*/ 	.word	index@(_Z16BfsTopDownKernelPjS_S_jS_)
        /*0008*/ 	.word	0x00000014


	//----- nvinfo : EIATTR_FRAME_SIZE
	.align		4
.L_1:
        /*000c*/ 	.byte	0x04, 0x11
        /*000e*/ 	.short	(.L_3 - .L_2)
	.align		4
.L_2:
        /*0010*/ 	.word	index@(_Z16BfsTopDownKernelPjS_S_jS_)
        /*0014*/ 	.word	0x00000000


	//----- nvinfo : EIATTR_REGCOUNT
	.align		4
.L_3:
        /*0018*/ 	.byte	0x04, 0x2f
        /*001a*/ 	.short	(.L_5 - .L_4)
	.align		4
.L_4:
        /*001c*/ 	.word	index@(_Z17BfsBottomUpKernelPjS_S_jS_)
        /*0020*/ 	.word	0x00000010


	//----- nvinfo : EIATTR_FRAME_SIZE
	.align		4
.L_5:
        /*0024*/ 	.byte	0x04, 0x11
        /*0026*/ 	.short	(.L_7 - .L_6)
	.align		4
.L_6:
        /*0028*/ 	.word	index@(_Z17BfsBottomUpKernelPjS_S_jS_)
        /*002c*/ 	.word	0x00000000


	//----- nvinfo : EIATTR_MIN_STACK_SIZE
	.align		4
.L_7:
        /*0030*/ 	.byte	0x04, 0x12
        /*0032*/ 	.short	(.L_9 - .L_8)
	.align		4
.L_8:
        /*0034*/ 	.word	index@(_Z17BfsBottomUpKernelPjS_S_jS_)
        /*0038*/ 	.word	0x00000000


	//----- nvinfo : EIATTR_MIN_STACK_SIZE
	.align		4
.L_9:
        /*003c*/ 	.byte	0x04, 0x12
        /*003e*/ 	.short	(.L_11 - .L_10)
	.align		4
.L_10:
        /*0040*/ 	.word	index@(_Z16BfsTopDownKernelPjS_S_jS_)
        /*0044*/ 	.word	0x00000000
.L_11:


//--------------------- .nv.compat                --------------------------
	.section	.nv.compat,"",@"SHT_CUDA_COMPAT_INFO"
	.align	4
        /*0000*/ 	.byte	0x02, 0x09, 0x00, 0x00, 0x02, 0x02, 0x01, 0x00, 0x02, 0x05, 0x05, 0x00, 0x03, 0x07, 0x01, 0x01
        /*0010*/ 	.byte	0x02, 0x03, 0x00, 0x00, 0x02, 0x06, 0x01, 0x00, 0x04, 0x0b, 0x08, 0x00, 0x09, 0x00, 0x00, 0x00
        /*0020*/ 	.byte	0x00, 0x00, 0x00, 0x00


//--------------------- .nv.info._Z17BfsBottomUpKernelPjS_S_jS_ --------------------------
	.section	.nv.info._Z17BfsBottomUpKernelPjS_S_jS_,"",@"SHT_CUDA_INFO"
	.sectionflags	@""
	.align	4


	//----- nvinfo : EIATTR_CUDA_API_VERSION
	.align		4
        /*0000*/ 	.byte	0x04, 0x37
        /*0002*/ 	.short	(.L_13 - .L_12)
.L_12:
        /*0004*/ 	.word	0x00000082


	//----- nvinfo : EIATTR_KPARAM_INFO
	.align		4
.L_13:
        /*0008*/ 	.byte	0x04, 0x17
        /*000a*/ 	.short	(.L_15 - .L_14)
.L_14:
        /*000c*/ 	.word	0x00000000
        /*0010*/ 	.short	0x0004
        /*0012*/ 	.short	0x0020
        /*0014*/ 	.byte	0x00, 0xf5, 0x21, 0x00


	//----- nvinfo : EIATTR_KPARAM_INFO
	.align		4
.L_15:
        /*0018*/ 	.byte	0x04, 0x17
        /*001a*/ 	.short	(.L_17 - .L_16)
.L_16:
        /*001c*/ 	.word	0x00000000
        /*0020*/ 	.short	0x0003
        /*0022*/ 	.short	0x0018
        /*0024*/ 	.byte	0x00, 0xf0, 0x11, 0x00


	//----- nvinfo : EIATTR_KPARAM_INFO
	.align		4
.L_17:
        /*0028*/ 	.byte	0x04, 0x17
        /*002a*/ 	.short	(.L_19 - .L_18)
.L_18:
        /*002c*/ 	.word	0x00000000
        /*0030*/ 	.short	0x0002
        /*0032*/ 	.short	0x0010
        /*0034*/ 	.byte	0x00, 0xf5, 0x21, 0x00


	//----- nvinfo : EIATTR_KPARAM_INFO
	.align		4
.L_19:
        /*0038*/ 	.byte	0x04, 0x17
        /*003a*/ 	.short	(.L_21 - .L_20)
.L_20:
        /*003c*/ 	.word	0x00000000
        /*0040*/ 	.short	0x0001
        /*0042*/ 	.short	0x0008
        /*0044*/ 	.byte	0x00, 0xf5, 0x21, 0x00


	//----- nvinfo : EIATTR_KPARAM_INFO
	.align		4
.L_21:
        /*0048*/ 	.byte	0x04, 0x17
        /*004a*/ 	.short	(.L_23 - .L_22)
.L_22:
        /*004c*/ 	.word	0x00000000
        /*0050*/ 	.short	0x0000
        /*0052*/ 	.short	0x0000
        /*0054*/ 	.byte	0x00, 0xf5, 0x21, 0x00


	//----- nvinfo : EIATTR_SPARSE_MMA_MASK
	.align		4
.L_23:
        /*0058*/ 	.byte	0x03, 0x50
        /*005a*/ 	.short	0x0000


	//----- nvinfo : EIATTR_MAXREG_COUNT
	.align		4
        /*005c*/ 	.byte	0x03, 0x1b
        /*005e*/ 	.short	0x00ff


	//----- nvinfo : EIATTR_MERCURY_ISA_VERSION
	.align		4
        /*0060*/ 	.byte	0x03, 0x5f
        /*0062*/ 	.short	0x0101


	//----- nvinfo : EIATTR_VRC_CTA_INIT_COUNT
	.align		4
        /*0064*/ 	.byte	0x02, 0x4a
	.zero		1
	.zero		1


	//----- nvinfo : EIATTR_EXIT_INSTR_OFFSETS
	.align		4
        /*0068*/ 	.byte	0x04, 0x1c
        /*006a*/ 	.short	(.L_25 - .L_24)


	//   ....[0]....
.L_24:
        /*006c*/ 	.word	0x00000060


	//   ....[1]....
        /*0070*/ 	.word	0x000000c0


	//   ....[2]....
        /*0074*/ 	.word	0x00000120


	//   ....[3]....
        /*0078*/ 	.word	0x00000210


	//   ....[4]....
        /*007c*/ 	.word	0x000002e0


	//----- nvinfo : EIATTR_CRS_STACK_SIZE
	.align		4
.L_25:
        /*0080*/ 	.byte	0x04, 0x1e
        /*0082*/ 	.short	(.L_27 - .L_26)
.L_26:
        /*0084*/ 	.word	0x00000000


	//----- nvinfo : EIATTR_CBANK_PARAM_SIZE
	.align		4
.L_27:
        /*0088*/ 	.byte	0x03, 0x19
        /*008a*/ 	.short	0x0028


	//----- nvinfo : EIATTR_PARAM_CBANK
	.align		4
        /*008c*/ 	.byte	0x04, 0x0a
        /*008e*/ 	.short	(.L_29 - .L_28)
	.align		4
.L_28:
        /*0090*/ 	.word	index@(.nv.constant0._Z17BfsBottomUpKernelPjS_S_jS_)
        /*0094*/ 	.short	0x0380
        /*0096*/ 	.short	0x0028


	//----- nvinfo : EIATTR_SW_WAR
	.align		4
.L_29:
        /*0098*/ 	.byte	0x04, 0x36
        /*009a*/ 	.short	(.L_31 - .L_30)
.L_30:
        /*009c*/ 	.word	0x00000008
.L_31:


//--------------------- .nv.info._Z16BfsTopDownKernelPjS_S_jS_ --------------------------
	.section	.nv.info._Z16BfsTopDownKernelPjS_S_jS_,"",@"SHT_CUDA_INFO"
	.sectionflags	@""
	.align	4


	//----- nvinfo : EIATTR_CUDA_API_VERSION
	.align		4
        /*0000*/ 	.byte	0x04, 0x37
        /*0002*/ 	.short	(.L_33 - .L_32)
.L_32:
        /*0004*/ 	.word	0x00000082


	//----- nvinfo : EIATTR_KPARAM_INFO
	.align		4
.L_33:
        /*0008*/ 	.byte	0x04, 0x17
        /*000a*/ 	.short	(.L_35 - .L_34)
.L_34:
        /*000c*/ 	.word	0x00000000
        /*0010*/ 	.short	0x0004
        /*0012*/ 	.short	0x0020
        /*0014*/ 	.byte	0x00, 0xf5, 0x21, 0x00


	//----- nvinfo : EIATTR_KPARAM_INFO
	.align		4
.L_35:
        /*0018*/ 	.byte	0x04, 0x17
        /*001a*/ 	.short	(.L_37 - .L_36)
.L_36:
        /*001c*/ 	.word	0x00000000
        /*0020*/ 	.short	0x0003
        /*0022*/ 	.short	0x0018
        /*0024*/ 	.byte	0x00, 0xf0, 0x11, 0x00


	//----- nvinfo : EIATTR_KPARAM_INFO
	.align		4
.L_37:
        /*0028*/ 	.byte	0x04, 0x17
        /*002a*/ 	.short	(.L_39 - .L_38)
.L_38:
        /*002c*/ 	.word	0x00000000
        /*0030*/ 	.short	0x0002
        /*0032*/ 	.short	0x0010
        /*0034*/ 	.byte	0x00, 0xf5, 0x21, 0x00


	//----- nvinfo : EIATTR_KPARAM_INFO
	.align		4
.L_39:
        /*0038*/ 	.byte	0x04, 0x17
        /*003a*/ 	.short	(.L_41 - .L_40)
.L_40:
        /*003c*/ 	.word	0x00000000
        /*0040*/ 	.short	0x0001
        /*0042*/ 	.short	0x0008
        /*0044*/ 	.byte	0x00, 0xf5, 0x21, 0x00


	//----- nvinfo : EIATTR_KPARAM_INFO
	.align		4
.L_41:
        /*0048*/ 	.byte	0x04, 0x17
        /*004a*/ 	.short	(.L_43 - .L_42)
.L_42:
        /*004c*/ 	.word	0x00000000
        /*0050*/ 	.short	0x0000
        /*0052*/ 	.short	0x0000
        /*0054*/ 	.byte	0x00, 0xf5, 0x21, 0x00


	//----- nvinfo : EIATTR_SPARSE_MMA_MASK
	.align		4
.L_43:
        /*0058*/ 	.byte	0x03, 0x50
        /*005a*/ 	.short	0x0000


	//----- nvinfo : EIATTR_MAXREG_COUNT
	.align		4
        /*005c*/ 	.byte	0x03, 0x1b
        /*005e*/ 	.short	0x00ff


	//----- nvinfo : EIATTR_MERCURY_ISA_VERSION
	.align		4
        /*0060*/ 	.byte	0x03, 0x5f
        /*0062*/ 	.short	0x0101


	//----- nvinfo : EIATTR_VRC_CTA_INIT_COUNT
	.align		4
        /*0064*/ 	.byte	0x02, 0x4a
	.zero		1
	.zero		1


	//----- nvinfo : EIATTR_EXIT_INSTR_OFFSETS
	.align		4
        /*0068*/ 	.byte	0x04, 0x1c
        /*006a*/ 	.short	(.L_45 - .L_44)


	//   ....[0]....
.L_44:
        /*006c*/ 	.word	0x00000060


	//   ....[1]....
        /*0070*/ 	.word	0x000000e0


	//   ....[2]....
        /*0074*/ 	.word	0x00000140


	//   ....[3]....
        /*0078*/ 	.word	0x00000290


	//----- nvinfo : EIATTR_CRS_STACK_SIZE
	.align		4
.L_45:
        /*007c*/ 	.byte	0x04, 0x1e
        /*007e*/ 	.short	(.L_47 - .L_46)
.L_46:
        /*0080*/ 	.word	0x00000000


	//----- nvinfo : EIATTR_CBANK_PARAM_SIZE
	.align		4
.L_47:
        /*0084*/ 	.byte	0x03, 0x19
        /*0086*/ 	.short	0x0028


	//----- nvinfo : EIATTR_PARAM_CBANK
	.align		4
        /*0088*/ 	.byte	0x04, 0x0a
        /*008a*/ 	.short	(.L_49 - .L_48)
	.align		4
.L_48:
        /*008c*/ 	.word	index@(.nv.constant0._Z16BfsTopDownKernelPjS_S_jS_)
        /*0090*/ 	.short	0x0380
        /*0092*/ 	.short	0x0028


	//----- nvinfo : EIATTR_SW_WAR
	.align		4
.L_49:
        /*0094*/ 	.byte	0x04, 0x36
        /*0096*/ 	.short	(.L_51 - .L_50)
.L_50:
        /*0098*/ 	.word	0x00000008
.L_51:


//--------------------- .nv.callgraph             --------------------------
	.section	.nv.callgraph,"",@"SHT_CUDA_CALLGRAPH"
	.align	4
	.sectionentsize	8
	.align		4
        /*0000*/ 	.word	0x00000000
	.align		4
        /*0004*/ 	.word	0xffffffff
	.align		4
        /*0008*/ 	.word	0x00000000
	.align		4
        /*000c*/ 	.word	0xfffffffe
	.align		4
        /*0010*/ 	.word	0x00000000
	.align		4
        /*0014*/ 	.word	0xfffffffd
	.align		4
        /*0018*/ 	.word	0x00000000
	.align		4
        /*001c*/ 	.word	0xfffffffc


//--------------------- .text._Z17BfsBottomUpKernelPjS_S_jS_ --------------------------
	.section	.text._Z17BfsBottomUpKernelPjS_S_jS_,"ax",@progbits
	.align	128
        .global         _Z17BfsBottomUpKernelPjS_S_jS_
        .type           _Z17BfsBottomUpKernelPjS_S_jS_,@function
        .size           _Z17BfsBottomUpKernelPjS_S_jS_,(.L_x_8 - _Z17BfsBottomUpKernelPjS_S_jS_)
        .other          _Z17BfsBottomUpKernelPjS_S_jS_,@"STO_CUDA_ENTRY STV_DEFAULT"
_Z17BfsBottomUpKernelPjS_S_jS_:
.text._Z17BfsBottomUpKernelPjS_S_jS_:
[----:B------:R-:W-:Y:S01]  /*0000*/  LDC R1, c[0x0][0x37c] ;  /* 0x0000df00ff017b82 */ /* 0x000fe20000000800 */
[----:B------:R-:W0:Y:S07]  /*0010*/  S2R R0, SR_TID.X ;  /* 0x0000000000007919 */ /* 0x000e2e0000002100 */
[----:B------:R-:W0:Y:S08]  /*0020*/  S2UR UR4, SR_CTAID.X ;  /* 0x00000000000479c3 */ /* 0x000e300000002500 */
[----:B------:R-:W0:Y:S02]  /*0030*/  LDC R9, c[0x0][0x360] ;  /* 0x0000d800ff097b82 */ /* 0x000e240000000800 */
[----:B0-----:R-:W-:-:S05]  /*0040*/  IMAD R9, R9, UR4, R0 ;  /* 0x0000000409097c24 */ /* 0x001fca000f8e0200 */
[----:B------:R-:W-:-:S13]  /*0050*/  ISETP.GT.U32.AND P0, PT, R9, 0x8, PT ;  /* 0x000000080900780c */ /* 0x000fda0003f04070 */
[----:B------:R-:W-:Y:S05]  /*0060*/  @P0 EXIT ;  /* 0x000000000000094d */ /* 0x000fea0003800000 */
[----:B------:R-:W0:Y:S01]  /*0070*/  LDC.64 R6, c[0x0][0x390] ;  /* 0x0000e400ff067b82 */ /* 0x000e220000000a00 */
[----:B------:R-:W1:Y:S01]  /*0080*/  LDCU.64 UR6, c[0x0][0x358] ;  /* 0x00006b00ff0677ac */ /* 0x000e620008000a00 */
[----:B0-----:R-:W-:-:S05]  /*0090*/  IMAD.WIDE.U32 R2, R9, 0x4, R6 ;  /* 0x0000000409027825 */ /* 0x001fca00078e0006 */
[----:B-1----:R-:W2:Y:S02]  /*00a0*/  LDG.E R0, desc[UR6][R2.64] ;  /* 0x0000000602007981 */ /* 0x002ea4000c1e1900 */
[----:B--2---:R-:W-:-:S13]  /*00b0*/  ISETP.NE.AND P0, PT, R0, -0x1, PT ;  /* 0xffffffff0000780c */ /* 0x004fda0003f05270 */
[----:B------:R-:W-:Y:S05]  /*00c0*/  @P0 EXIT ;  /* 0x000000000000094d */ /* 0x000fea0003800000 */
[----:B------:R-:W0:Y:S02]  /*00d0*/  LDC.64 R4, c[0x0][0x380] ;  /* 0x0000e000ff047b82 */ /* 0x000e240000000a00 */
[----:B0-----:R-:W-:-:S05]  /*00e0*/  IMAD.WIDE.U32 R4, R9, 0x4, R4 ;  /* 0x0000000409047825 */ /* 0x001fca00078e0004 */
[----:B------:R-:W2:Y:S04]  /*00f0*/  LDG.E R0, desc[UR6][R4.64] ;  /* 0x0000000604007981 */ /* 0x000ea8000c1e1900 */
[----:B------:R-:W2:Y:S02]  /*0100*/  LDG.E R13, desc[UR6][R4.64+0x4] ;  /* 0x00000406040d7981 */ /* 0x000ea4000c1e1900 */
[----:B--2---:R-:W-:-:S13]  /*0110*/  ISETP.GE.U32.AND P0, PT, R0, R13, PT ;  /* 0x0000000d0000720c */ /* 0x004fda0003f06070 */
[----:B------:R-:W-:Y:S05]  /*0120*/  @P0 EXIT ;  /* 0x000000000000094d */ /* 0x000fea0003800000 */
[----:B------:R-:W0:Y:S01]  /*0130*/  LDC.64 R4, c[0x0][0x388] ;  /* 0x0000e200ff047b82 */ /* 0x000e220000000a00 */
[----:B------:R-:W1:Y:S07]  /*0140*/  LDCU UR4, c[0x0][0x398] ;  /* 0x00007300ff0477ac */ /* 0x000e6e0008000800 */
[----:B------:R-:W2:Y:S08]  /*0150*/  LDC.64 R8, c[0x0][0x388] ;  /* 0x0000e200ff087b82 */ /* 0x000eb00000000a00 */
[----:B------:R-:W3:Y:S01]  /*0160*/  LDC.64 R10, c[0x0][0x390] ;  /* 0x0000e400ff0a7b82 */ /* 0x000ee20000000a00 */
[----:B0-----:R-:W-:-:S06]  /*0170*/  IMAD.WIDE.U32 R4, R0, 0x4, R4 ;  /* 0x0000000400047825 */ /* 0x001fcc00078e0004 */
[----:B------:R-:W4:Y:S02]  /*0180*/  LDG.E R5, desc[UR6][R4.64] ;  /* 0x0000000604057981 */ /* 0x000f24000c1e1900 */
[----:B----4-:R-:W-:-:S06]  /*0190*/  IMAD.WIDE.U32 R6, R5, 0x4, R6 ;  /* 0x0000000405067825 */ /* 0x010fcc00078e0006 */
[----:B------:R-:W4:Y:S01]  /*01a0*/  LDG.E R6, desc[UR6][R6.64] ;  /* 0x0000000606067981 */ /* 0x000f22000c1e1900 */
[----:B-1----:R-:W-:Y:S01]  /*01b0*/  UIADD3 UR4, UPT, UPT, UR4, -0x1, URZ ;  /* 0xffffffff04047890 */ /* 0x002fe2000fffe0ff */
[----:B------:R-:W-:Y:S05]  /*01c0*/  BSSY.RECONVERGENT B0, `(.L_x_0) ;  /* 0x000000c000007945 */ /* 0x000fea0003800200 */
[----:B----4-:R-:W-:-:S13]  /*01d0*/  ISETP.NE.AND P0, PT, R6, UR4, PT ;  /* 0x0000000406007c0c */ /* 0x010fda000bf05270 */
[----:B--23--:R-:W-:Y:S05]  /*01e0*/  @!P0 BRA `(.L_x_1) ;  /* 0x0000000000248947 */ /* 0x00cfea0003800000 */
.L_x_2:
[----:B------:R-:W-:-:S04]  /*01f0*/  IADD3 R0, PT, PT, R0, 0x1, RZ ;  /* 0x0000000100007810 */ /* 0x000fc80007ffe0ff */
[----:B------:R-:W-:-:S13]  /*0200*/  ISETP.GE.U32.AND P0, PT, R0, R13, PT ;  /* 0x0000000d0000720c */ /* 0x000fda0003f06070 */
[----:B------:R-:W-:Y:S05]  /*0210*/  @P0 EXIT ;  /* 0x000000000000094d */ /* 0x000fea0003800000 */
[----:B------:R-:W-:-:S05]  /*0220*/  IMAD.WIDE.U32 R6, R0, 0x4, R8 ;  /* 0x0000000400067825 */ /* 0x000fca00078e0008 */
[----:B------:R-:W2:Y:S02]  /*0230*/  LDG.E R5, desc[UR6][R6.64] ;  /* 0x0000000606057981 */ /* 0x000ea4000c1e1900 */
[----:B--2---:R-:W-:-:S06]  /*0240*/  IMAD.WIDE.U32 R4, R5, 0x4, R10 ;  /* 0x0000000405047825 */ /* 0x004fcc00078e000a */
[----:B------:R-:W2:Y:S02]  /*0250*/  LDG.E R4, desc[UR6][R4.64] ;  /* 0x0000000604047981 */ /* 0x000ea4000c1e1900 */
[----:B--2---:R-:W-:-:S13]  /*0260*/  ISETP.NE.AND P0, PT, R4, UR4, PT ;  /* 0x0000000404007c0c */ /* 0x004fda000bf05270 */
[----:B------:R-:W-:Y:S05]  /*0270*/  @P0 BRA `(.L_x_2) ;  /* 0xfffffffc00dc0947 */ /* 0x000fea000383ffff */
.L_x_1:
[----:B------:R-:W-:Y:S05]  /*0280*/  BSYNC.RECONVERGENT B0 ;  /* 0x0000000000007941 */ /* 0x000fea0003800200 */
.L_x_0:
[----:B------:R-:W0:Y:S01]  /*0290*/  LDC R9, c[0x0][0x398] ;  /* 0x0000e600ff097b82 */ /* 0x000e220000000800 */
[----:B------:R-:W-:-:S07]  /*02a0*/  HFMA2 R7, -RZ, RZ, 0, 5.9604644775390625e-08 ;  /* 0x00000001ff077431 */ /* 0x000fce00000001ff */
[----:B------:R-:W1:Y:S01]  /*02b0*/  LDC.64 R4, c[0x0][0x3a0] ;  /* 0x0000e800ff047b82 */ /* 0x000e620000000a00 */
[----:B0-----:R-:W-:Y:S04]  /*02c0*/  STG.E desc[UR6][R2.64], R9 ;  /* 0x0000000902007986 */ /* 0x001fe8000c101906 */
[----:B-1----:R-:W-:Y:S01]  /*02d0*/  STG.E desc[UR6][R4.64], R7 ;  /* 0x0000000704007986 */ /* 0x002fe2000c101906 */
[----:B------:R-:W-:Y:S05]  /*02e0*/  EXIT ;  /* 0x000000000000794d */ /* 0x000fea0003800000 */
.L_x_3:
[----:B------:R-:W-:-:S00]  /*02f0*/  BRA `(.L_x_3) ;  /* 0xfffffffc00fc7947 */ /* 0x000fc0000383ffff */
[----:B------:R-:W-:-:S00]  /*0300*/  NOP ;  /* 0x0000000000007918 */ /* 0x000fc00000000000 */
[----:B------:R-:W-:-:S00]  /*0310*/  NOP ;  /* 0x0000000000007918 */ /* 0x000fc00000000000 */
[----:B------:R-:W-:-:S00]  /*0320*/  NOP ;  /* 0x0000000000007918 */ /* 0x000fc00000000000 */
[----:B------:R-:W-:-:S00]  /*0330*/  NOP ;  /* 0x0000000000007918 */ /* 0x000fc00000000000 */
[----:B------:R-:W-:-:S00]  /*0340*/  NOP ;  /* 0x0000000000007918 */ /* 0x000fc00000000000 */
[----:B------:R-:W-:-:S00]  /*0350*/  NOP ;  /* 0x0000000000007918 */ /* 0x000fc00000000000 */
[----:B------:R-:W-:-:S00]  /*0360*/  NOP ;  /* 0x0000000000007918 */ /* 0x000fc00000000000 */
[----:B------:R-:W-:-:S00]  /*0370*/  NOP ;  /* 0x0000000000007918 */ /* 0x000fc00000000000 */
.L_x_8:


//--------------------- .text._Z16BfsTopDownKernelPjS_S_jS_ --------------------------
	.section	.text._Z16BfsTopDownKernelPjS_S_jS_,"ax",@progbits
	.align	128
        .global         _Z16BfsTopDownKernelPjS_S_jS_
        .type           _Z16BfsTopDownKernelPjS_S_jS_,@function
        .size           _Z16BfsTopDownKernelPjS_S_jS_,(.L_x_9 - _Z16BfsTopDownKernelPjS_S_jS_)
        .other          _Z16BfsTopDownKernelPjS_S_jS_,@"STO_CUDA_ENTRY STV_DEFAULT"
_Z16BfsTopDownKernelPjS_S_jS_:
.text._Z16BfsTopDownKernelPjS_S_jS_:
        /* <DEDUP_REMOVED lines=9> */
[----:B------:R-:W2:Y:S01]  /*0090*/  LDCU UR4, c[0x0][0x398] ;  /* 0x00007300ff0477ac */ /* 0x000ea20008000800 */
[----:B0-----:R-:W-:-:S06]  /*00a0*/  IMAD.WIDE.U32 R2, R5, 0x4, R2 ;  /* 0x0000000405027825 */ /* 0x001fcc00078e0002 */
[----:B-1----:R-:W3:Y:S01]  /*00b0*/  LDG.E R2, desc[UR6][R2.64] ;  /* 0x0000000602027981 */ /* 0x002ee2000c1e1900 */
[----:B--2---:R-:W-:-:S06]  /*00c0*/  UIADD3 UR4, UPT, UPT, UR4, -0x1, URZ ;  /* 0xffffffff04047890 */ /* 0x004fcc000fffe0ff */
[----:B---3--:R-:W-:-:S13]  /*00d0*/  ISETP.NE.AND P0, PT, R2, UR4, PT ;  /* 0x0000000402007c0c */ /* 0x008fda000bf05270 */
[----:B------:R-:W-:Y:S05]  /*00e0*/  @P0 EXIT ;  /* 0x000000000000094d */ /* 0x000fea0003800000 */
[----:B------:R-:W0:Y:S02]  /*00f0*/  LDC.64 R2, c[0x0][0x380] ;  /* 0x0000e000ff027b82 */ /* 0x000e240000000a00 */
[----:B0-----:R-:W-:-:S05]  /*0100*/  IMAD.WIDE.U32 R2, R5, 0x4, R2 ;  /* 0x0000000405027825 */ /* 0x001fca00078e0002 */
[----:B------:R-:W2:Y:S04]  /*0110*/  LDG.E R0, desc[UR6][R2.64] ;  /* 0x0000000602007981 */ /* 0x000ea8000c1e1900 */
[----:B------:R-:W2:Y:S02]  /*0120*/  LDG.E R5, desc[UR6][R2.64+0x4] ;  /* 0x0000040602057981 */ /* 0x000ea4000c1e1900 */
[----:B--2---:R-:W-:-:S13]  /*0130*/  ISETP.GE.U32.AND P0, PT, R0, R5, PT ;  /* 0x000000050000720c */ /* 0x004fda0003f06070 */
[----:B------:R-:W-:Y:S05]  /*0140*/  @P0 EXIT ;  /* 0x000000000000094d */ /* 0x000fea0003800000 */
[----:B------:R-:W0:Y:S01]  /*0150*/  LDC R17, c[0x0][0x398] ;  /* 0x0000e600ff117b82 */ /* 0x000e220000000800 */
[----:B------:R-:W-:-:S07]  /*0160*/  MOV R13, R5 ;  /* 0x00000005000d7202 */ /* 0x000fce0000000f00 */
[----:B------:R-:W1:Y:S08]  /*0170*/  LDC.64 R10, c[0x0][0x390] ;  /* 0x0000e400ff0a7b82 */ /* 0x000e700000000a00 */
[----:B------:R-:W2:Y:S02]  /*0180*/  LDC.64 R6, c[0x0][0x388] ;  /* 0x0000e200ff067b82 */ /* 0x000ea40000000a00 */
.L_x_6:
[----:B--2---:R-:W-:-:S06]  /*0190*/  IMAD.WIDE.U32 R4, R0, 0x4, R6 ;  /* 0x0000000400047825 */ /* 0x004fcc00078e0006 */
[----:B------:R-:W1:Y:S02]  /*01a0*/  LDG.E R5, desc[UR6][R4.64] ;  /* 0x0000000604057981 */ /* 0x000e64000c1e1900 */
[----:B-1----:R-:W-:-:S05]  /*01b0*/  IMAD.WIDE.U32 R8, R5, 0x4, R10 ;  /* 0x0000000405087825 */ /* 0x002fca00078e000a */
[----:B------:R-:W2:Y:S01]  /*01c0*/  LDG.E R12, desc[UR6][R8.64] ;  /* 0x00000006080c7981 */ /* 0x000ea2000c1e1900 */
[----:B------:R-:W-:Y:S01]  /*01d0*/  BSSY.RECONVERGENT B0, `(.L_x_4) ;  /* 0x0000009000007945 */ /* 0x000fe20003800200 */
[----:B------:R-:W-:Y:S02]  /*01e0*/  IADD3 R0, PT, PT, R0, 0x1, RZ ;  /* 0x0000000100007810 */ /* 0x000fe40007ffe0ff */
[----:B--2---:R-:W-:-:S13]  /*01f0*/  ISETP.NE.AND P0, PT, R12, -0x1, PT ;  /* 0xffffffff0c00780c */ /* 0x004fda0003f05270 */
[----:B------:R-:W-:Y:S05]  /*0200*/  @P0 BRA `(.L_x_5) ;  /* 0x0000000000140947 */ /* 0x000fea0003800000 */
[----:B------:R-:W1:Y:S01]  /*0210*/  LDC.64 R4, c[0x0][0x3a0] ;  /* 0x0000e800ff047b82 */ /* 0x000e620000000a00 */
[----:B------:R-:W-:Y:S01]  /*0220*/  HFMA2 R15, -RZ, RZ, 0, 5.9604644775390625e-08 ;  /* 0x00000001ff0f7431 */ /* 0x000fe200000001ff */
[----:B0-----:R2:W-:Y:S04]  /*0230*/  STG.E desc[UR6][R8.64], R17 ;  /* 0x0000001108007986 */ /* 0x0015e8000c101906 */
[----:B-1----:R2:W-:Y:S04]  /*0240*/  STG.E desc[UR6][R4.64], R15 ;  /* 0x0000000f04007986 */ /* 0x0025e8000c101906 */
[----:B------:R2:W5:Y:S02]  /*0250*/  LDG.E R13, desc[UR6][R2.64+0x4] ;  /* 0x00000406020d7981 */ /* 0x000564000c1e1900 */
.L_x_5:
[----:B------:R-:W-:Y:S05]  /*0260*/  BSYNC.RECONVERGENT B0 ;  /* 0x0000000000007941 */ /* 0x000fea0003800200 */
.L_x_4:
[----:B-----5:R-:W-:-:S13]  /*0270*/  ISETP.GE.U32.AND P0, PT, R0, R13, PT ;  /* 0x0000000d0000720c */ /* 0x020fda0003f06070 */
[----:B------:R-:W-:Y:S05]  /*0280*/  @!P0 BRA `(.L_x_6) ;  /* 0xfffffffc00c08947 */ /* 0x000fea000383ffff */
[----:B------:R-:W-:Y:S05]  /*0290*/  EXIT ;  /* 0x000000000000794d */ /* 0x000fea0003800000 */
.L_x_7:
        /* <DEDUP_REMOVED lines=14> */
.L_x_9:


//--------------------- .nv.shared.reserved.0     --------------------------
	.section	.nv.shared.reserved.0,"aw",@nobits
	.weak		__nv_reservedSMEM_offset_0_alias
	.size		__nv_reservedSMEM_offset_0_alias, 0, 64
	.other		__nv_reservedSMEM_offset_0_alias,@"STO_CUDA_RESERVED_SHARED STV_DEFAULT"
__nv_reservedSMEM_offset_0_alias:
	.zero		0
	.zero		64


//--------------------- .nv.constant0._Z17BfsBottomUpKernelPjS_S_jS_ --------------------------
	.section	.nv.constant0._Z17BfsBottomUpKernelPjS_S_jS_,"a",@progbits
	.sectionflags	@""
	.align	4
.nv.constant0._Z17BfsBottomUpKernelPjS_S_jS_:
	.zero		936


//--------------------- .nv.constant0._Z16BfsTopDownKernelPjS_S_jS_ --------------------------
	.section	.nv.constant0._Z16BfsTopDownKernelPjS_S_jS_,"a",@progbits
	.sectionflags	@""
	.align	4
.nv.constant0._Z16BfsTopDownKernelPjS_S_jS_:
	.zero		936


//--------------------- SYMBOLS --------------------------

	.type		.nv.reservedSmem.offset0,@object
	.size		.nv.reservedSmem.offset0,0x4
